//
// Generated by NVIDIA NVVM Compiler
//
// Compiler Build ID: CL-36424714
// Cuda compilation tools, release 13.0, V13.0.88
// Based on NVVM 20.0.0
//

.version 9.0
.target sm_100
.address_size 64

	// .globl	_Z12parallelSpVMiPiS_S_S_S_

.visible .entry _Z12parallelSpVMiPiS_S_S_S_(
	.param .u32 _Z12parallelSpVMiPiS_S_S_S__param_0,
	.param .u64 .ptr .align 1 _Z12parallelSpVMiPiS_S_S_S__param_1,
	.param .u64 .ptr .align 1 _Z12parallelSpVMiPiS_S_S_S__param_2,
	.param .u64 .ptr .align 1 _Z12parallelSpVMiPiS_S_S_S__param_3,
	.param .u64 .ptr .align 1 _Z12parallelSpVMiPiS_S_S_S__param_4,
	.param .u64 .ptr .align 1 _Z12parallelSpVMiPiS_S_S_S__param_5
)
{
	.reg .pred 	%p<11>;
	.reg .b32 	%r<176>;
	.reg .b64 	%rd<87>;

	ld.param.u32 	%r36, [_Z12parallelSpVMiPiS_S_S_S__param_0];
	ld.param.u64 	%rd8, [_Z12parallelSpVMiPiS_S_S_S__param_1];
	ld.param.u64 	%rd9, [_Z12parallelSpVMiPiS_S_S_S__param_2];
	ld.param.u64 	%rd6, [_Z12parallelSpVMiPiS_S_S_S__param_3];
	ld.param.u64 	%rd10, [_Z12parallelSpVMiPiS_S_S_S__param_4];
	ld.param.u64 	%rd7, [_Z12parallelSpVMiPiS_S_S_S__param_5];
	cvta.to.global.u64 	%rd1, %rd10;
	cvta.to.global.u64 	%rd2, %rd9;
	cvta.to.global.u64 	%rd3, %rd8;
	mov.u32 	%r37, %ctaid.x;
	mov.u32 	%r38, %ntid.x;
	mov.u32 	%r39, %tid.x;
	mad.lo.s32 	%r1, %r37, %r38, %r39;
	setp.ge.s32 	%p1, %r1, %r36;
	@%p1 bra 	$L__BB0_15;
	cvta.to.global.u64 	%rd11, %rd6;
	mul.wide.s32 	%rd12, %r1, 4;
	add.s64 	%rd13, %rd11, %rd12;
	ld.global.u32 	%r165, [%rd13];
	ld.global.u32 	%r3, [%rd13+4];
	setp.ge.s32 	%p2, %r165, %r3;
	mov.b32 	%r175, 0;
	@%p2 bra 	$L__BB0_14;
	sub.s32 	%r4, %r3, %r165;
	and.b32  	%r5, %r4, 15;
	sub.s32 	%r43, %r165, %r3;
	setp.gt.u32 	%p3, %r43, -16;
	mov.b32 	%r175, 0;
	@%p3 bra 	$L__BB0_5;
	and.b32  	%r45, %r4, -16;
	neg.s32 	%r160, %r45;
	add.s64 	%rd4, %rd3, 32;
	add.s64 	%rd5, %rd2, 32;
	mov.b32 	%r175, 0;
$L__BB0_4:
	.pragma "nounroll";
	mul.wide.s32 	%rd14, %r165, 4;
	add.s64 	%rd15, %rd4, %rd14;
	add.s64 	%rd16, %rd5, %rd14;
	ld.global.u32 	%r46, [%rd15+-32];
	ld.global.u32 	%r47, [%rd16+-32];
	mul.wide.s32 	%rd17, %r47, 4;
	add.s64 	%rd18, %rd1, %rd17;
	ld.global.u32 	%r48, [%rd18];
	mad.lo.s32 	%r49, %r48, %r46, %r175;
	ld.global.u32 	%r50, [%rd15+-28];
	ld.global.u32 	%r51, [%rd16+-28];
	mul.wide.s32 	%rd19, %r51, 4;
	add.s64 	%rd20, %rd1, %rd19;
	ld.global.u32 	%r52, [%rd20];
	mad.lo.s32 	%r53, %r52, %r50, %r49;
	ld.global.u32 	%r54, [%rd15+-24];
	ld.global.u32 	%r55, [%rd16+-24];
	mul.wide.s32 	%rd21, %r55, 4;
	add.s64 	%rd22, %rd1, %rd21;
	ld.global.u32 	%r56, [%rd22];
	mad.lo.s32 	%r57, %r56, %r54, %r53;
	ld.global.u32 	%r58, [%rd15+-20];
	ld.global.u32 	%r59, [%rd16+-20];
	mul.wide.s32 	%rd23, %r59, 4;
	add.s64 	%rd24, %rd1, %rd23;
	ld.global.u32 	%r60, [%rd24];
	mad.lo.s32 	%r61, %r60, %r58, %r57;
	ld.global.u32 	%r62, [%rd15+-16];
	ld.global.u32 	%r63, [%rd16+-16];
	mul.wide.s32 	%rd25, %r63, 4;
	add.s64 	%rd26, %rd1, %rd25;
	ld.global.u32 	%r64, [%rd26];
	mad.lo.s32 	%r65, %r64, %r62, %r61;
	ld.global.u32 	%r66, [%rd15+-12];
	ld.global.u32 	%r67, [%rd16+-12];
	mul.wide.s32 	%rd27, %r67, 4;
	add.s64 	%rd28, %rd1, %rd27;
	ld.global.u32 	%r68, [%rd28];
	mad.lo.s32 	%r69, %r68, %r66, %r65;
	ld.global.u32 	%r70, [%rd15+-8];
	ld.global.u32 	%r71, [%rd16+-8];
	mul.wide.s32 	%rd29, %r71, 4;
	add.s64 	%rd30, %rd1, %rd29;
	ld.global.u32 	%r72, [%rd30];
	mad.lo.s32 	%r73, %r72, %r70, %r69;
	ld.global.u32 	%r74, [%rd15+-4];
	ld.global.u32 	%r75, [%rd16+-4];
	mul.wide.s32 	%rd31, %r75, 4;
	add.s64 	%rd32, %rd1, %rd31;
	ld.global.u32 	%r76, [%rd32];
	mad.lo.s32 	%r77, %r76, %r74, %r73;
	ld.global.u32 	%r78, [%rd15];
	ld.global.u32 	%r79, [%rd16];
	mul.wide.s32 	%rd33, %r79, 4;
	add.s64 	%rd34, %rd1, %rd33;
	ld.global.u32 	%r80, [%rd34];
	mad.lo.s32 	%r81, %r80, %r78, %r77;
	ld.global.u32 	%r82, [%rd15+4];
	ld.global.u32 	%r83, [%rd16+4];
	mul.wide.s32 	%rd35, %r83, 4;
	add.s64 	%rd36, %rd1, %rd35;
	ld.global.u32 	%r84, [%rd36];
	mad.lo.s32 	%r85, %r84, %r82, %r81;
	ld.global.u32 	%r86, [%rd15+8];
	ld.global.u32 	%r87, [%rd16+8];
	mul.wide.s32 	%rd37, %r87, 4;
	add.s64 	%rd38, %rd1, %rd37;
	ld.global.u32 	%r88, [%rd38];
	mad.lo.s32 	%r89, %r88, %r86, %r85;
	ld.global.u32 	%r90, [%rd15+12];
	ld.global.u32 	%r91, [%rd16+12];
	mul.wide.s32 	%rd39, %r91, 4;
	add.s64 	%rd40, %rd1, %rd39;
	ld.global.u32 	%r92, [%rd40];
	mad.lo.s32 	%r93, %r92, %r90, %r89;
	ld.global.u32 	%r94, [%rd15+16];
	ld.global.u32 	%r95, [%rd16+16];
	mul.wide.s32 	%rd41, %r95, 4;
	add.s64 	%rd42, %rd1, %rd41;
	ld.global.u32 	%r96, [%rd42];
	mad.lo.s32 	%r97, %r96, %r94, %r93;
	ld.global.u32 	%r98, [%rd15+20];
	ld.global.u32 	%r99, [%rd16+20];
	mul.wide.s32 	%rd43, %r99, 4;
	add.s64 	%rd44, %rd1, %rd43;
	ld.global.u32 	%r100, [%rd44];
	mad.lo.s32 	%r101, %r100, %r98, %r97;
	ld.global.u32 	%r102, [%rd15+24];
	ld.global.u32 	%r103, [%rd16+24];
	mul.wide.s32 	%rd45, %r103, 4;
	add.s64 	%rd46, %rd1, %rd45;
	ld.global.u32 	%r104, [%rd46];
	mad.lo.s32 	%r105, %r104, %r102, %r101;
	ld.global.u32 	%r106, [%rd15+28];
	ld.global.u32 	%r107, [%rd16+28];
	mul.wide.s32 	%rd47, %r107, 4;
	add.s64 	%rd48, %rd1, %rd47;
	ld.global.u32 	%r108, [%rd48];
	mad.lo.s32 	%r175, %r108, %r106, %r105;
	add.s32 	%r165, %r165, 16;
	add.s32 	%r160, %r160, 16;
	setp.ne.s32 	%p4, %r160, 0;
	@%p4 bra 	$L__BB0_4;
$L__BB0_5:
	setp.eq.s32 	%p5, %r5, 0;
	@%p5 bra 	$L__BB0_14;
	and.b32  	%r16, %r4, 7;
	setp.lt.u32 	%p6, %r5, 8;
	@%p6 bra 	$L__BB0_8;
	mul.wide.s32 	%rd49, %r165, 4;
	add.s64 	%rd50, %rd3, %rd49;
	ld.global.u32 	%r110, [%rd50];
	add.s64 	%rd51, %rd2, %rd49;
	ld.global.u32 	%r111, [%rd51];
	mul.wide.s32 	%rd52, %r111, 4;
	add.s64 	%rd53, %rd1, %rd52;
	ld.global.u32 	%r112, [%rd53];
	mad.lo.s32 	%r113, %r112, %r110, %r175;
	ld.global.u32 	%r114, [%rd50+4];
	ld.global.u32 	%r115, [%rd51+4];
	mul.wide.s32 	%rd54, %r115, 4;
	add.s64 	%rd55, %rd1, %rd54;
	ld.global.u32 	%r116, [%rd55];
	mad.lo.s32 	%r117, %r116, %r114, %r113;
	ld.global.u32 	%r118, [%rd50+8];
	ld.global.u32 	%r119, [%rd51+8];
	mul.wide.s32 	%rd56, %r119, 4;
	add.s64 	%rd57, %rd1, %rd56;
	ld.global.u32 	%r120, [%rd57];
	mad.lo.s32 	%r121, %r120, %r118, %r117;
	ld.global.u32 	%r122, [%rd50+12];
	ld.global.u32 	%r123, [%rd51+12];
	mul.wide.s32 	%rd58, %r123, 4;
	add.s64 	%rd59, %rd1, %rd58;
	ld.global.u32 	%r124, [%rd59];
	mad.lo.s32 	%r125, %r124, %r122, %r121;
	ld.global.u32 	%r126, [%rd50+16];
	ld.global.u32 	%r127, [%rd51+16];
	mul.wide.s32 	%rd60, %r127, 4;
	add.s64 	%rd61, %rd1, %rd60;
	ld.global.u32 	%r128, [%rd61];
	mad.lo.s32 	%r129, %r128, %r126, %r125;
	ld.global.u32 	%r130, [%rd50+20];
	ld.global.u32 	%r131, [%rd51+20];
	mul.wide.s32 	%rd62, %r131, 4;
	add.s64 	%rd63, %rd1, %rd62;
	ld.global.u32 	%r132, [%rd63];
	mad.lo.s32 	%r133, %r132, %r130, %r129;
	ld.global.u32 	%r134, [%rd50+24];
	ld.global.u32 	%r135, [%rd51+24];
	mul.wide.s32 	%rd64, %r135, 4;
	add.s64 	%rd65, %rd1, %rd64;
	ld.global.u32 	%r136, [%rd65];
	mad.lo.s32 	%r137, %r136, %r134, %r133;
	ld.global.u32 	%r138, [%rd50+28];
	ld.global.u32 	%r139, [%rd51+28];
	mul.wide.s32 	%rd66, %r139, 4;
	add.s64 	%rd67, %rd1, %rd66;
	ld.global.u32 	%r140, [%rd67];
	mad.lo.s32 	%r175, %r140, %r138, %r137;
	add.s32 	%r165, %r165, 8;
$L__BB0_8:
	setp.eq.s32 	%p7, %r16, 0;
	@%p7 bra 	$L__BB0_14;
	and.b32  	%r22, %r4, 3;
	setp.lt.u32 	%p8, %r16, 4;
	@%p8 bra 	$L__BB0_11;
	mul.wide.s32 	%rd68, %r165, 4;
	add.s64 	%rd69, %rd3, %rd68;
	ld.global.u32 	%r142, [%rd69];
	add.s64 	%rd70, %rd2, %rd68;
	ld.global.u32 	%r143, [%rd70];
	mul.wide.s32 	%rd71, %r143, 4;
	add.s64 	%rd72, %rd1, %rd71;
	ld.global.u32 	%r144, [%rd72];
	mad.lo.s32 	%r145, %r144, %r142, %r175;
	ld.global.u32 	%r146, [%rd69+4];
	ld.global.u32 	%r147, [%rd70+4];
	mul.wide.s32 	%rd73, %r147, 4;
	add.s64 	%rd74, %rd1, %rd73;
	ld.global.u32 	%r148, [%rd74];
	mad.lo.s32 	%r149, %r148, %r146, %r145;
	ld.global.u32 	%r150, [%rd69+8];
	ld.global.u32 	%r151, [%rd70+8];
	mul.wide.s32 	%rd75, %r151, 4;
	add.s64 	%rd76, %rd1, %rd75;
	ld.global.u32 	%r152, [%rd76];
	mad.lo.s32 	%r153, %r152, %r150, %r149;
	ld.global.u32 	%r154, [%rd69+12];
	ld.global.u32 	%r155, [%rd70+12];
	mul.wide.s32 	%rd77, %r155, 4;
	add.s64 	%rd78, %rd1, %rd77;
	ld.global.u32 	%r156, [%rd78];
	mad.lo.s32 	%r175, %r156, %r154, %r153;
	add.s32 	%r165, %r165, 4;
$L__BB0_11:
	setp.eq.s32 	%p9, %r22, 0;
	@%p9 bra 	$L__BB0_14;
	neg.s32 	%r172, %r22;
$L__BB0_13:
	.pragma "nounroll";
	mul.wide.s32 	%rd79, %r165, 4;
	add.s64 	%rd80, %rd2, %rd79;
	add.s64 	%rd81, %rd3, %rd79;
	ld.global.u32 	%r157, [%rd81];
	ld.global.u32 	%r158, [%rd80];
	mul.wide.s32 	%rd82, %r158, 4;
	add.s64 	%rd83, %rd1, %rd82;
	ld.global.u32 	%r159, [%rd83];
	mad.lo.s32 	%r175, %r159, %r157, %r175;
	add.s32 	%r165, %r165, 1;
	add.s32 	%r172, %r172, 1;
	setp.ne.s32 	%p10, %r172, 0;
	@%p10 bra 	$L__BB0_13;
$L__BB0_14:
	cvta.to.global.u64 	%rd84, %rd7;
	add.s64 	%rd86, %rd84, %rd12;
	st.global.u32 	[%rd86], %r175;
$L__BB0_15:
	ret;

}


// ===== COMPILED SASS (sm_100) =====

	.target	sm_100

	.elftype	@"ET_EXEC"


//--------------------- .note.nv.tkinfo           --------------------------
	.section	.note.nv.tkinfo,"",@"SHT_NOTE"
	.sectionflags	@"SHF_NOTE_NV_TKINFO"
	.tkinfo
        /*0018*/ 	.word	0x00000002
        /*0030*/ 	.string	""
        /*0030*/ 	.string	"ptxas"
        /*0030*/ 	.string	"Cuda compilation tools, release 13.0, V13.0.88"
        /*0030*/ 	.string	"Build cuda_13.0.r13.0/compiler.36424714_0"
        /*0030*/ 	.string	"-arch sm_100 -m 64 "



//--------------------- .note.nv.cuinfo           --------------------------
	.section	.note.nv.cuinfo,"",@"SHT_NOTE"
	.sectionflags	@"SHF_NOTE_NV_CUINFO"
        /*0018*/ 	.short	0x0002
        /*001a*/ 	.short	0x0064
        /*001c*/ 	.short	0x0082
	.zero		2


//--------------------- .nv.info                  --------------------------
	.section	.nv.info,"",@"SHT_CUDA_INFO"
	.align	4


	//----- nvinfo : EIATTR_REGCOUNT
	.align		4
        /*0000*/ 	.byte	0x04, 0x2f
        /*0002*/ 	.short	(.L_1 - .L_0)
	.align		4
.L_0:
        /*0004*/ 	.word	index@(_Z12parallelSpVMiPiS_S_S_S_)
        /*0008*/ 	.word	0x00000020


	//----- nvinfo : EIATTR_FRAME_SIZE
	.align		4
.L_1:
        /*000c*/ 	.byte	0x04, 0x11
        /*000e*/ 	.short	(.L_3 - .L_2)
	.align		4
.L_2:
        /*0010*/ 	.word	index@(_Z12parallelSpVMiPiS_S_S_S_)
        /*0014*/ 	.word	0x00000000


	//----- nvinfo : EIATTR_MIN_STACK_SIZE
	.align		4
.L_3:
        /*0018*/ 	.byte	0x04, 0x12
        /*001a*/ 	.short	(.L_5 - .L_4)
	.align		4
.L_4:
        /*001c*/ 	.word	index@(_Z12parallelSpVMiPiS_S_S_S_)
        /*0020*/ 	.word	0x00000000
.L_5:


//--------------------- .nv.compat                --------------------------
	.section	.nv.compat,"",@"SHT_CUDA_COMPAT_INFO"
	.align	4
        /*0000*/ 	.byte	0x02, 0x09, 0x00, 0x00, 0x02, 0x02, 0x01, 0x00, 0x02, 0x05, 0x05, 0x00, 0x03, 0x07, 0x01, 0x01
        /*0010*/ 	.byte	0x02, 0x03, 0x00, 0x00, 0x02, 0x06, 0x01, 0x00, 0x04, 0x0b, 0x08, 0x00, 0x09, 0x00, 0x00, 0x00
        /*0020*/ 	.byte	0x00, 0x00, 0x00, 0x00


//--------------------- .nv.info._Z12parallelSpVMiPiS_S_S_S_ --------------------------
	.section	.nv.info._Z12parallelSpVMiPiS_S_S_S_,"",@"SHT_CUDA_INFO"
	.sectionflags	@""
	.align	4


	//----- nvinfo : EIATTR_CUDA_API_VERSION
	.align		4
        /*0000*/ 	.byte	0x04, 0x37
        /*0002*/ 	.short	(.L_7 - .L_6)
.L_6:
        /*0004*/ 	.word	0x00000082


	//----- nvinfo : EIATTR_KPARAM_INFO
	.align		4
.L_7:
        /*0008*/ 	.byte	0x04, 0x17
        /*000a*/ 	.short	(.L_9 - .L_8)
.L_8:
        /*000c*/ 	.word	0x00000000
        /*0010*/ 	.short	0x0005
        /*0012*/ 	.short	0x0028
        /*0014*/ 	.byte	0x00, 0xf5, 0x21, 0x00


	//----- nvinfo : EIATTR_KPARAM_INFO
	.align		4
.L_9:
        /*0018*/ 	.byte	0x04, 0x17
        /*001a*/ 	.short	(.L_11 - .L_10)
.L_10:
        /*001c*/ 	.word	0x00000000
        /*0020*/ 	.short	0x0004
        /*0022*/ 	.short	0x0020
        /*0024*/ 	.byte	0x00, 0xf5, 0x21, 0x00


	//----- nvinfo : EIATTR_KPARAM_INFO
	.align		4
.L_11:
        /*0028*/ 	.byte	0x04, 0x17
        /*002a*/ 	.short	(.L_13 - .L_12)
.L_12:
        /*002c*/ 	.word	0x00000000
        /*0030*/ 	.short	0x0003
        /*0032*/ 	.short	0x0018
        /*0034*/ 	.byte	0x00, 0xf5, 0x21, 0x00


	//----- nvinfo : EIATTR_KPARAM_INFO
	.align		4
.L_13:
        /*0038*/ 	.byte	0x04, 0x17
        /*003a*/ 	.short	(.L_15 - .L_14)
.L_14:
        /*003c*/ 	.word	0x00000000
        /*0040*/ 	.short	0x0002
        /*0042*/ 	.short	0x0010
        /*0044*/ 	.byte	0x00, 0xf5, 0x21, 0x00


	//----- nvinfo : EIATTR_KPARAM_INFO
	.align		4
.L_15:
        /*0048*/ 	.byte	0x04, 0x17
        /*004a*/ 	.short	(.L_17 - .L_16)
.L_16:
        /*004c*/ 	.word	0x00000000
        /*0050*/ 	.short	0x0001
        /*0052*/ 	.short	0x0008
        /*0054*/ 	.byte	0x00, 0xf5, 0x21, 0x00


	//----- nvinfo : EIATTR_KPARAM_INFO
	.align		4
.L_17:
        /*0058*/ 	.byte	0x04, 0x17
        /*005a*/ 	.short	(.L_19 - .L_18)
.L_18:
        /*005c*/ 	.word	0x00000000
        /*0060*/ 	.short	0x0000
        /*0062*/ 	.short	0x0000
        /*0064*/ 	.byte	0x00, 0xf0, 0x11, 0x00


	//----- nvinfo : EIATTR_SPARSE_MMA_MASK
	.align		4
.L_19:
        /*0068*/ 	.byte	0x03, 0x50
        /*006a*/ 	.short	0x0000


	//----- nvinfo : EIATTR_MAXREG_COUNT
	.align		4
        /*006c*/ 	.byte	0x03, 0x1b
        /*006e*/ 	.short	0x00ff


	//----- nvinfo : EIATTR_MERCURY_ISA_VERSION
	.align		4
        /*0070*/ 	.byte	0x03, 0x5f
        /*0072*/ 	.short	0x0101


	//----- nvinfo : EIATTR_VRC_CTA_INIT_COUNT
	.align		4
        /*0074*/ 	.byte	0x02, 0x4a
	.zero		1
	.zero		1


	//----- nvinfo : EIATTR_EXIT_INSTR_OFFSETS
	.align		4
        /*0078*/ 	.byte	0x04, 0x1c
        /*007a*/ 	.short	(.L_21 - .L_20)


	//   ....[0]....
.L_20:
        /*007c*/ 	.word	0x00000070


	//   ....[1]....
        /*0080*/ 	.word	0x00000e50


	//----- nvinfo : EIATTR_CRS_STACK_SIZE
	.align		4
.L_21:
        /*0084*/ 	.byte	0x04, 0x1e
        /*0086*/ 	.short	(.L_23 - .L_22)
.L_22:
        /*0088*/ 	.word	0x00000000


	//----- nvinfo : EIATTR_CBANK_PARAM_SIZE
	.align		4
.L_23:
        /*008c*/ 	.byte	0x03, 0x19
        /*008e*/ 	.short	0x0030


	//----- nvinfo : EIATTR_PARAM_CBANK
	.align		4
        /*0090*/ 	.byte	0x04, 0x0a
        /*0092*/ 	.short	(.L_25 - .L_24)
	.align		4
.L_24:
        /*0094*/ 	.word	index@(.nv.constant0._Z12parallelSpVMiPiS_S_S_S_)
        /*0098*/ 	.short	0x0380
        /*009a*/ 	.short	0x0030


	//----- nvinfo : EIATTR_SW_WAR
	.align		4
.L_25:
        /*009c*/ 	.byte	0x04, 0x36
        /*009e*/ 	.short	(.L_27 - .L_26)
.L_26:
        /*00a0*/ 	.word	0x00000008
.L_27:


//--------------------- .nv.callgraph             --------------------------
	.section	.nv.callgraph,"",@"SHT_CUDA_CALLGRAPH"
	.align	4
	.sectionentsize	8
	.align		4
        /*0000*/ 	.word	0x00000000
	.align		4
        /*0004*/ 	.word	0xffffffff
	.align		4
        /*0008*/ 	.word	0x00000000
	.align		4
        /*000c*/ 	.word	0xfffffffe
	.align		4
        /*0010*/ 	.word	0x00000000
	.align		4
        /*0014*/ 	.word	0xfffffffd
	.align		4
        /*0018*/ 	.word	0x00000000
	.align		4
        /*001c*/ 	.word	0xfffffffc


//--------------------- .text._Z12parallelSpVMiPiS_S_S_S_ --------------------------
	.section	.text._Z12parallelSpVMiPiS_S_S_S_,"ax",@progbits
	.align	128
        .global         _Z12parallelSpVMiPiS_S_S_S_
        .type           _Z12parallelSpVMiPiS_S_S_S_,@function
        .size           _Z12parallelSpVMiPiS_S_S_S_,(.L_x_11 - _Z12parallelSpVMiPiS_S_S_S_)
        .other          _Z12parallelSpVMiPiS_S_S_S_,@"STO_CUDA_ENTRY STV_DEFAULT"
_Z12parallelSpVMiPiS_S_S_S_:
.text._Z12parallelSpVMiPiS_S_S_S_:
[----:B------:R-:W-:Y:S01]  /*0000*/  LDC R1, c[0x0][0x37c] ;  /* 0x0000df00ff017b82 */ /* 0x000fe20000000800 */
[----:B------:R-:W0:Y:S07]  /*0010*/  S2R R3, SR_TID.X ;  /* 0x0000000000037919 */ /* 0x000e2e0000002100 */
[----:B------:R-:W0:Y:S01]  /*0020*/  S2UR UR4, SR_CTAID.X ;  /* 0x00000000000479c3 */ /* 0x000e220000002500 */
[----:B------:R-:W1:Y:S07]  /*0030*/  LDCU UR5, c[0x0][0x380] ;  /* 0x00007000ff0577ac */ /* 0x000e6e0008000800 */
[----:B------:R-:W0:Y:S02]  /*0040*/  LDC R0, c[0x0][0x360] ;  /* 0x0000d800ff007b82 */ /* 0x000e240000000800 */
[----:B0-----:R-:W-:-:S05]  /*0050*/  IMAD R0, R0, UR4, R3 ;  /* 0x0000000400007c24 */ /* 0x001fca000f8e0203 */
[----:B-1----:R-:W-:-:S13]  /*0060*/  ISETP.GE.AND P0, PT, R0, UR5, PT ;  /* 0x0000000500007c0c */ /* 0x002fda000bf06270 */
[----:B------:R-:W-:Y:S05]  /*0070*/  @P0 EXIT ;  /* 0x000000000000094d */ /* 0x000fea0003800000 */
[----:B------:R-:W0:Y:S01]  /*0080*/  LDC.64 R2, c[0x0][0x398] ;  /* 0x0000e600ff027b82 */ /* 0x000e220000000a00 */
[----:B------:R-:W1:Y:S01]  /*0090*/  LDCU.64 UR4, c[0x0][0x358] ;  /* 0x00006b00ff0477ac */ /* 0x000e620008000a00 */
[----:B0-----:R-:W-:-:S05]  /*00a0*/  IMAD.WIDE R2, R0, 0x4, R2 ;  /* 0x0000000400027825 */ /* 0x001fca00078e0202 */
[----:B-1----:R-:W2:Y:S04]  /*00b0*/  LDG.E R4, desc[UR4][R2.64] ;  /* 0x0000000402047981 */ /* 0x002ea8000c1e1900 */
[----:B------:R-:W2:Y:S01]  /*00c0*/  LDG.E R6, desc[UR4][R2.64+0x4] ;  /* 0x0000040402067981 */ /* 0x000ea2000c1e1900 */
[----:B------:R-:W-:Y:S01]  /*00d0*/  BSSY.RECONVERGENT B0, `(.L_x_0) ;  /* 0x00000d4000007945 */ /* 0x000fe20003800200 */
[----:B------:R-:W-:Y:S01]  /*00e0*/  HFMA2 R22, -RZ, RZ, 0, 0 ;  /* 0x00000000ff167431 */ /* 0x000fe200000001ff */
[----:B--2---:R-:W-:-:S13]  /*00f0*/  ISETP.GE.AND P0, PT, R4, R6, PT ;  /* 0x000000060400720c */ /* 0x004fda0003f06270 */
[----:B------:R-:W-:Y:S05]  /*0100*/  @P0 BRA `(.L_x_1) ;  /* 0x0000000c00400947 */ /* 0x000fea0003800000 */
[----:B------:R-:W-:Y:S01]  /*0110*/  MOV R3, R4 ;  /* 0x0000000400037202 */ /* 0x000fe20000000f00 */
[----:B------:R-:W-:Y:S01]  /*0120*/  BSSY.RECONVERGENT B1, `(.L_x_2) ;  /* 0x0000068000017945 */ /* 0x000fe20003800200 */
[----:B------:R-:W-:Y:S02]  /*0130*/  MOV R22, RZ ;  /* 0x000000ff00167202 */ /* 0x000fe40000000f00 */
[CC--:B------:R-:W-:Y:S02]  /*0140*/  IADD3 R4, PT, PT, R6.reuse, -R3.reuse, RZ ;  /* 0x8000000306047210 */ /* 0x0c0fe40007ffe0ff */
[----:B------:R-:W-:Y:S02]  /*0150*/  IADD3 R6, PT, PT, -R6, R3, RZ ;  /* 0x0000000306067210 */ /* 0x000fe40007ffe1ff */
[----:B------:R-:W-:Y:S02]  /*0160*/  LOP3.LUT R5, R4, 0xf, RZ, 0xc0, !PT ;  /* 0x0000000f04057812 */ /* 0x000fe400078ec0ff */
[----:B------:R-:W-:-:S02]  /*0170*/  ISETP.GT.U32.AND P1, PT, R6, -0x10, PT ;  /* 0xfffffff00600780c */ /* 0x000fc40003f24070 */
[----:B------:R-:W-:-:S11]  /*0180*/  ISETP.NE.AND P0, PT, R5, RZ, PT ;  /* 0x000000ff0500720c */ /* 0x000fd60003f05270 */
[----:B------:R-:W-:Y:S05]  /*0190*/  @P1 BRA `(.L_x_3) ;  /* 0x0000000400801947 */ /* 0x000fea0003800000 */
[----:B------:R-:W0:Y:S01]  /*01a0*/  LDC.64 R12, c[0x0][0x388] ;  /* 0x0000e200ff0c7b82 */ /* 0x000e220000000a00 */
[----:B------:R-:W-:Y:S02]  /*01b0*/  LOP3.LUT R2, R4, 0xfffffff0, RZ, 0xc0, !PT ;  /* 0xfffffff004027812 */ /* 0x000fe400078ec0ff */
[----:B------:R-:W-:Y:S02]  /*01c0*/  MOV R22, RZ ;  /* 0x000000ff00167202 */ /* 0x000fe40000000f00 */
[----:B------:R-:W-:-:S03]  /*01d0*/  IADD3 R2, PT, PT, -R2, RZ, RZ ;  /* 0x000000ff02027210 */ /* 0x000fc60007ffe1ff */
[----:B------:R-:W1:Y:S01]  /*01e0*/  LDC.64 R14, c[0x0][0x390] ;  /* 0x0000e400ff0e7b82 */ /* 0x000e620000000a00 */
[----:B0-----:R-:W-:-:S04]  /*01f0*/  IADD3 R12, P1, PT, R12, 0x20, RZ ;  /* 0x000000200c0c7810 */ /* 0x001fc80007f3e0ff */
[----:B------:R-:W-:Y:S02]  /*0200*/  IADD3.X R13, PT, PT, RZ, R13, RZ, P1, !PT ;  /* 0x0000000dff0d7210 */ /* 0x000fe40000ffe4ff */
[----:B-1----:R-:W-:-:S04]  /*0210*/  IADD3 R14, P2, PT, R14, 0x20, RZ ;  /* 0x000000200e0e7810 */ /* 0x002fc80007f5e0ff */
[----:B------:R-:W-:-:S09]  /*0220*/  IADD3.X R15, PT, PT, RZ, R15, RZ, P2, !PT ;  /* 0x0000000fff0f7210 */ /* 0x000fd200017fe4ff */
.L_x_4:
[C---:B------:R-:W-:Y:S01]  /*0230*/  IMAD.WIDE R20, R3.reuse, 0x4, R14 ;  /* 0x0000000403147825 */ /* 0x040fe200078e020e */
[----:B------:R-:W0:Y:S04]  /*0240*/  LDC.64 R16, c[0x0][0x3a0] ;  /* 0x0000e800ff107b82 */ /* 0x000e280000000a00 */
[----:B------:R-:W0:Y:S04]  /*0250*/  LDG.E R19, desc[UR4][R20.64+-0x20] ;  /* 0xffffe00414137981 */ /* 0x000e28000c1e1900 */
[----:B------:R-:W2:Y:S04]  /*0260*/  LDG.E R29, desc[UR4][R20.64+-0x1c] ;  /* 0xffffe404141d7981 */ /* 0x000ea8000c1e1900 */
[----:B------:R-:W3:Y:S01]  /*0270*/  LDG.E R9, desc[UR4][R20.64+-0x18] ;  /* 0xffffe80414097981 */ /* 0x000ee2000c1e1900 */
[----:B------:R-:W-:-:S03]  /*0280*/  IMAD.WIDE R26, R3, 0x4, R12 ;  /* 0x00000004031a7825 */ /* 0x000fc600078e020c */
[----:B------:R-:W4:Y:S04]  /*0290*/  LDG.E R7, desc[UR4][R20.64+-0x14] ;  /* 0xffffec0414077981 */ /* 0x000f28000c1e1900 */
[----:B------:R-:W5:Y:S04]  /*02a0*/  LDG.E R25, desc[UR4][R26.64+-0x1c] ;  /* 0xffffe4041a197981 */ /* 0x000f68000c1e1900 */
[----:B------:R-:W5:Y:S04]  /*02b0*/  LDG.E R24, desc[UR4][R20.64+-0x10] ;  /* 0xfffff00414187981 */ /* 0x000f68000c1e1900 */
[----:B------:R-:W5:Y:S04]  /*02c0*/  LDG.E R23, desc[UR4][R20.64+-0xc] ;  /* 0xfffff40414177981 */ /* 0x000f68000c1e1900 */
[----:B------:R-:W5:Y:S01]  /*02d0*/  LDG.E R11, desc[UR4][R26.64+-0x18] ;  /* 0xffffe8041a0b7981 */ /* 0x000f62000c1e1900 */
[----:B0-----:R-:W-:-:S06]  /*02e0*/  IMAD.WIDE R18, R19, 0x4, R16 ;  /* 0x0000000413127825 */ /* 0x001fcc00078e0210 */
[----:B------:R-:W5:Y:S04]  /*02f0*/  LDG.E R18, desc[UR4][R18.64] ;  /* 0x0000000412127981 */ /* 0x000f68000c1e1900 */
[----:B------:R-:W5:Y:S01]  /*0300*/  LDG.E R19, desc[UR4][R26.64+-0x20] ;  /* 0xffffe0041a137981 */ /* 0x000f62000c1e1900 */
[----:B--2---:R-:W-:-:S05]  /*0310*/  IMAD.WIDE R28, R29, 0x4, R16 ;  /* 0x000000041d1c7825 */ /* 0x004fca00078e0210 */
[----:B------:R-:W2:Y:S01]  /*0320*/  LDG.E R10, desc[UR4][R28.64] ;  /* 0x000000041c0a7981 */ /* 0x000ea2000c1e1900 */
[----:B---3--:R-:W-:-:S06]  /*0330*/  IMAD.WIDE R8, R9, 0x4, R16 ;  /* 0x0000000409087825 */ /* 0x008fcc00078e0210 */
[----:B------:R-:W3:Y:S01]  /*0340*/  LDG.E R8, desc[UR4][R8.64] ;  /* 0x0000000408087981 */ /* 0x000ee2000c1e1900 */
[----:B----4-:R-:W-:-:S03]  /*0350*/  IMAD.WIDE R6, R7, 0x4, R16 ;  /* 0x0000000407067825 */ /* 0x010fc600078e0210 */
[----:B------:R-:W4:Y:S04]  /*0360*/  LDG.E R29, desc[UR4][R20.64+-0x8] ;  /* 0xfffff804141d7981 */ /* 0x000f28000c1e1900 */
[----:B------:R-:W4:Y:S04]  /*0370*/  LDG.E R6, desc[UR4][R6.64] ;  /* 0x0000000406067981 */ /* 0x000f28000c1e1900 */
[----:B------:R-:W4:Y:S04]  /*0380*/  LDG.E R9, desc[UR4][R20.64+-0x4] ;  /* 0xfffffc0414097981 */ /* 0x000f28000c1e1900 */
[----:B------:R-:W4:Y:S01]  /*0390*/  LDG.E R7, desc[UR4][R20.64] ;  /* 0x0000000414077981 */ /* 0x000f22000c1e1900 */
[----:B-----5:R-:W-:-:S03]  /*03a0*/  IMAD R18, R19, R18, R22 ;  /* 0x0000001213127224 */ /* 0x020fc600078e0216 */
[----:B------:R-:W5:Y:S01]  /*03b0*/  LDG.E R19, desc[UR4][R26.64+-0x14] ;  /* 0xffffec041a137981 */ /* 0x000f62000c1e1900 */
[----:B--2---:R-:W-:Y:S02]  /*03c0*/  IMAD R10, R25, R10, R18 ;  /* 0x0000000a190a7224 */ /* 0x004fe400078e0212 */
[--C-:B------:R-:W-:Y:S01]  /*03d0*/  IMAD.WIDE R24, R24, 0x4, R16.reuse ;  /* 0x0000000418187825 */ /* 0x100fe200078e0210 */
[----:B------:R-:W2:Y:S05]  /*03e0*/  LDG.E R18, desc[UR4][R26.64+-0x10] ;  /* 0xfffff0041a127981 */ /* 0x000eaa000c1e1900 */
[----:B------:R-:W2:Y:S01]  /*03f0*/  LDG.E R25, desc[UR4][R24.64] ;  /* 0x0000000418197981 */ /* 0x000ea2000c1e1900 */
[----:B------:R-:W-:-:S04]  /*0400*/  IMAD.WIDE R22, R23, 0x4, R16 ;  /* 0x0000000417167825 */ /* 0x000fc800078e0210 */
[----:B---3--:R-:W-:Y:S02]  /*0410*/  IMAD R8, R11, R8, R10 ;  /* 0x000000080b087224 */ /* 0x008fe400078e020a */
[----:B------:R-:W3:Y:S04]  /*0420*/  LDG.E R11, desc[UR4][R20.64+0x4] ;  /* 0x00000404140b7981 */ /* 0x000ee8000c1e1900 */
[----:B------:R-:W3:Y:S01]  /*0430*/  LDG.E R23, desc[UR4][R22.64] ;  /* 0x0000000416177981 */ /* 0x000ee2000c1e1900 */
[----:B----4-:R-:W-:-:S03]  /*0440*/  IMAD.WIDE R28, R29, 0x4, R16 ;  /* 0x000000041d1c7825 */ /* 0x010fc600078e0210 */
[----:B------:R-:W4:Y:S04]  /*0450*/  LDG.E R24, desc[UR4][R26.64+0x4] ;  /* 0x000004041a187981 */ /* 0x000f28000c1e1900 */
[----:B------:R-:W4:Y:S01]  /*0460*/  LDG.E R22, desc[UR4][R26.64+-0xc] ;  /* 0xfffff4041a167981 */ /* 0x000f22000c1e1900 */
[----:B-----5:R-:W-:-:S03]  /*0470*/  IMAD R6, R19, R6, R8 ;  /* 0x0000000613067224 */ /* 0x020fc600078e0208 */
[----:B------:R-:W5:Y:S01]  /*0480*/  LDG.E R19, desc[UR4][R28.64] ;  /* 0x000000041c137981 */ /* 0x000f62000c1e1900 */
[----:B------:R-:W-:-:S06]  /*0490*/  IMAD.WIDE R8, R9, 0x4, R16 ;  /* 0x0000000409087825 */ /* 0x000fcc00078e0210 */
[----:B------:R-:W5:Y:S04]  /*04a0*/  LDG.E R8, desc[UR4][R8.64] ;  /* 0x0000000408087981 */ /* 0x000f68000c1e1900 */
[----:B------:R-:W5:Y:S01]  /*04b0*/  LDG.E R28, desc[UR4][R26.64+-0x8] ;  /* 0xfffff8041a1c7981 */ /* 0x000f62000c1e1900 */
[----:B--2---:R-:W-:-:S03]  /*04c0*/  IMAD R18, R18, R25, R6 ;  /* 0x0000001912127224 */ /* 0x004fc600078e0206 */
[----:B------:R-:W2:Y:S04]  /*04d0*/  LDG.E R29, desc[UR4][R20.64+0x1c] ;  /* 0x00001c04141d7981 */ /* 0x000ea8000c1e1900 */
[----:B------:R-:W2:Y:S01]  /*04e0*/  LDG.E R9, desc[UR4][R26.64+-0x4] ;  /* 0xfffffc041a097981 */ /* 0x000ea2000c1e1900 */
[----:B------:R-:W-:-:S03]  /*04f0*/  IMAD.WIDE R6, R7, 0x4, R16 ;  /* 0x0000000407067825 */ /* 0x000fc600078e0210 */
[----:B------:R-:W2:Y:S01]  /*0500*/  LDG.E R25, desc[UR4][R20.64+0x14] ;  /* 0x0000140414197981 */ /* 0x000ea2000c1e1900 */
[----:B---3--:R-:W-:-:S03]  /*0510*/  IMAD.WIDE R10, R11, 0x4, R16 ;  /* 0x000000040b0a7825 */ /* 0x008fc600078e0210 */
[----:B------:R-:W3:Y:S01]  /*0520*/  LDG.E R6, desc[UR4][R6.64] ;  /* 0x0000000406067981 */ /* 0x000ee2000c1e1900 */
[----:B----4-:R-:W-:-:S03]  /*0530*/  IMAD R23, R22, R23, R18 ;  /* 0x0000001716177224 */ /* 0x010fc600078e0212 */
[----:B------:R-:W4:Y:S04]  /*0540*/  LDG.E R10, desc[UR4][R10.64] ;  /* 0x000000040a0a7981 */ /* 0x000f28000c1e1900 */
[----:B------:R-:W3:Y:S04]  /*0550*/  LDG.E R22, desc[UR4][R20.64+0x8] ;  /* 0x0000080414167981 */ /* 0x000ee8000c1e1900 */
[----:B------:R-:W4:Y:S04]  /*0560*/  LDG.E R7, desc[UR4][R26.64] ;  /* 0x000000041a077981 */ /* 0x000f28000c1e1900 */
[----:B------:R-:W4:Y:S04]  /*0570*/  LDG.E R18, desc[UR4][R20.64+0xc] ;  /* 0x00000c0414127981 */ /* 0x000f28000c1e1900 */
[----:B------:R-:W4:Y:S01]  /*0580*/  LDG.E R11, desc[UR4][R26.64+0x18] ;  /* 0x000018041a0b7981 */ /* 0x000f22000c1e1900 */
[----:B-----5:R-:W-:-:S03]  /*0590*/  IMAD R19, R28, R19, R23 ;  /* 0x000000131c137224 */ /* 0x020fc600078e0217 */
[----:B------:R-:W5:Y:S01]  /*05a0*/  LDG.E R23, desc[UR4][R20.64+0x10] ;  /* 0x0000100414177981 */ /* 0x000f62000c1e1900 */
[----:B--2---:R-:W-:-:S03]  /*05b0*/  IMAD R8, R9, R8, R19 ;  /* 0x0000000809087224 */ /* 0x004fc600078e0213 */
[----:B------:R3:W2:Y:S04]  /*05c0*/  LDG.E R19, desc[UR4][R20.64+0x18] ;  /* 0x0000180414137981 */ /* 0x0006a8000c1e1900 */
[----:B------:R-:W2:Y:S01]  /*05d0*/  LDG.E R9, desc[UR4][R26.64+0x10] ;  /* 0x000010041a097981 */ /* 0x000ea2000c1e1900 */
[----:B---3--:R-:W-:-:S04]  /*05e0*/  IMAD.WIDE R20, R22, 0x4, R16 ;  /* 0x0000000416147825 */ /* 0x008fc800078e0210 */
[----:B----4-:R-:W-:Y:S02]  /*05f0*/  IMAD R7, R7, R6, R8 ;  /* 0x0000000607077224 */ /* 0x010fe400078e0208 */
[----:B------:R-:W3:Y:S02]  /*0600*/  LDG.E R8, desc[UR4][R26.64+0xc] ;  /* 0x00000c041a087981 */ /* 0x000ee4000c1e1900 */
[----:B------:R-:W-:Y:S02]  /*0610*/  IMAD R6, R24, R10, R7 ;  /* 0x0000000a18067224 */ /* 0x000fe400078e0207 */
[----:B------:R-:W4:Y:S04]  /*0620*/  LDG.E R7, desc[UR4][R26.64+0x8] ;  /* 0x000008041a077981 */ /* 0x000f28000c1e1900 */
[----:B------:R-:W3:Y:S04]  /*0630*/  LDG.E R10, desc[UR4][R26.64+0x14] ;  /* 0x000014041a0a7981 */ /* 0x000ee8000c1e1900 */
[----:B------:R-:W3:Y:S01]  /*0640*/  LDG.E R26, desc[UR4][R26.64+0x1c] ;  /* 0x00001c041a1a7981 */ /* 0x000ee2000c1e1900 */
[----:B------:R-:W-:-:S06]  /*0650*/  IMAD.WIDE R24, R25, 0x4, R16 ;  /* 0x0000000419187825 */ /* 0x000fcc00078e0210 */
[----:B------:R-:W3:Y:S04]  /*0660*/  LDG.E R25, desc[UR4][R24.64] ;  /* 0x0000000418197981 */ /* 0x000ee8000c1e1900 */
[----:B------:R0:W4:Y:S02]  /*0670*/  LDG.E R27, desc[UR4][R20.64] ;  /* 0x00000004141b7981 */ /* 0x000124000c1e1900 */
[----:B0-----:R-:W-:-:S06]  /*0680*/  IMAD.WIDE R20, R18, 0x4, R16 ;  /* 0x0000000412147825 */ /* 0x001fcc00078e0210 */
[----:B------:R-:W3:Y:S01]  /*0690*/  LDG.E R21, desc[UR4][R20.64] ;  /* 0x0000000414157981 */ /* 0x000ee2000c1e1900 */
[----:B-----5:R-:W-:-:S06]  /*06a0*/  IMAD.WIDE R22, R23, 0x4, R16 ;  /* 0x0000000417167825 */ /* 0x020fcc00078e0210 */
[----:B------:R-:W5:Y:S01]  /*06b0*/  LDG.E R22, desc[UR4][R22.64] ;  /* 0x0000000416167981 */ /* 0x000f62000c1e1900 */
[----:B--2---:R-:W-:-:S04]  /*06c0*/  IMAD.WIDE R18, R19, 0x4, R16 ;  /* 0x0000000413127825 */ /* 0x004fc800078e0210 */
[----:B------:R-:W-:Y:S02]  /*06d0*/  IMAD.WIDE R16, R29, 0x4, R16 ;  /* 0x000000041d107825 */ /* 0x000fe400078e0210 */
[----:B------:R-:W2:Y:S04]  /*06e0*/  LDG.E R18, desc[UR4][R18.64] ;  /* 0x0000000412127981 */ /* 0x000ea8000c1e1900 */
[----:B------:R-:W2:Y:S01]  /*06f0*/  LDG.E R16, desc[UR4][R16.64] ;  /* 0x0000000410107981 */ /* 0x000ea2000c1e1900 */
[----:B------:R-:W-:-:S04]  /*0700*/  IADD3 R2, PT, PT, R2, 0x10, RZ ;  /* 0x0000001002027810 */ /* 0x000fc80007ffe0ff */
[----:B------:R-:W-:Y:S02]  /*0710*/  ISETP.NE.AND P1, PT, R2, RZ, PT ;  /* 0x000000ff0200720c */ /* 0x000fe40003f25270 */
[----:B------:R-:W-:Y:S01]  /*0720*/  IADD3 R3, PT, PT, R3, 0x10, RZ ;  /* 0x0000001003037810 */ /* 0x000fe20007ffe0ff */
[----:B----4-:R-:W-:-:S04]  /*0730*/  IMAD R6, R7, R27, R6 ;  /* 0x0000001b07067224 */ /* 0x010fc800078e0206 */
[----:B---3--:R-:W-:-:S04]  /*0740*/  IMAD R6, R8, R21, R6 ;  /* 0x0000001508067224 */ /* 0x008fc800078e0206 */
[----:B-----5:R-:W-:-:S04]  /*0750*/  IMAD R6, R9, R22, R6 ;  /* 0x0000001609067224 */ /* 0x020fc800078e0206 */
[----:B------:R-:W-:-:S04]  /*0760*/  IMAD R6, R10, R25, R6 ;  /* 0x000000190a067224 */ /* 0x000fc800078e0206 */
[----:B--2---:R-:W-:-:S04]  /*0770*/  IMAD R11, R11, R18, R6 ;  /* 0x000000120b0b7224 */ /* 0x004fc800078e0206 */
[----:B------:R-:W-:Y:S01]  /*0780*/  IMAD R22, R26, R16, R11 ;  /* 0x000000101a167224 */ /* 0x000fe200078e020b */
[----:B------:R-:W-:Y:S06]  /*0790*/  @P1 BRA `(.L_x_4) ;  /* 0xfffffff800a41947 */ /* 0x000fec000383ffff */
.L_x_3:
[----:B------:R-:W-:Y:S05]  /*07a0*/  BSYNC.RECONVERGENT B1 ;  /* 0x0000000000017941 */ /* 0x000fea0003800200 */
.L_x_2:
[----:B------:R-:W-:Y:S05]  /*07b0*/  @!P0 BRA `(.L_x_1) ;  /* 0x0000000400948947 */ /* 0x000fea0003800000 */
[----:B------:R-:W-:Y:S01]  /*07c0*/  ISETP.GE.U32.AND P0, PT, R5, 0x8, PT ;  /* 0x000000080500780c */ /* 0x000fe20003f06070 */
[----:B------:R-:W-:Y:S01]  /*07d0*/  BSSY.RECONVERGENT B1, `(.L_x_5) ;  /* 0x0000032000017945 */ /* 0x000fe20003800200 */
[----:B------:R-:W-:-:S04]  /*07e0*/  LOP3.LUT R25, R4, 0x7, RZ, 0xc0, !PT ;  /* 0x0000000704197812 */ /* 0x000fc800078ec0ff */
[----:B------:R-:W-:-:S07]  /*07f0*/  ISETP.NE.AND P1, PT, R25, RZ, PT ;  /* 0x000000ff1900720c */ /* 0x000fce0003f25270 */
[----:B------:R-:W-:Y:S06]  /*0800*/  @!P0 BRA `(.L_x_6) ;  /* 0x0000000000b88947 */ /* 0x000fec0003800000 */
[----:B------:R-:W0:Y:S08]  /*0810*/  LDC.64 R18, c[0x0][0x390] ;  /* 0x0000e400ff127b82 */ /* 0x000e300000000a00 */
[----:B------:R-:W1:Y:S08]  /*0820*/  LDC.64 R8, c[0x0][0x3a0] ;  /* 0x0000e800ff087b82 */ /* 0x000e700000000a00 */
[----:B------:R-:W2:Y:S01]  /*0830*/  LDC.64 R6, c[0x0][0x388] ;  /* 0x0000e200ff067b82 */ /* 0x000ea20000000a00 */
[----:B0-----:R-:W-:-:S05]  /*0840*/  IMAD.WIDE R18, R3, 0x4, R18 ;  /* 0x0000000403127825 */ /* 0x001fca00078e0212 */
[----:B------:R-:W1:Y:S04]  /*0850*/  LDG.E R29, desc[UR4][R18.64] ;  /* 0x00000004121d7981 */ /* 0x000e68000c1e1900 */
[----:B------:R-:W3:Y:S04]  /*0860*/  LDG.E R27, desc[UR4][R18.64+0x4] ;  /* 0x00000404121b7981 */ /* 0x000ee8000c1e1900 */
[----:B------:R-:W4:Y:S04]  /*0870*/  LDG.E R23, desc[UR4][R18.64+0x8] ;  /* 0x0000080412177981 */ /* 0x000f28000c1e1900 */
[----:B------:R-:W5:Y:S04]  /*0880*/  LDG.E R11, desc[UR4][R18.64+0xc] ;  /* 0x00000c04120b7981 */ /* 0x000f68000c1e1900 */
[----:B------:R-:W5:Y:S04]  /*0890*/  LDG.E R13, desc[UR4][R18.64+0x10] ;  /* 0x00001004120d7981 */ /* 0x000f68000c1e1900 */
[----:B------:R-:W5:Y:S04]  /*08a0*/  LDG.E R15, desc[UR4][R18.64+0x14] ;  /* 0x00001404120f7981 */ /* 0x000f68000c1e1900 */
[----:B------:R-:W5:Y:S04]  /*08b0*/  LDG.E R17, desc[UR4][R18.64+0x18] ;  /* 0x0000180412117981 */ /* 0x000f68000c1e1900 */
[----:B------:R4:W5:Y:S01]  /*08c0*/  LDG.E R21, desc[UR4][R18.64+0x1c] ;  /* 0x00001c0412157981 */ /* 0x000962000c1e1900 */
[----:B--2---:R-:W-:-:S05]  /*08d0*/  IMAD.WIDE R6, R3, 0x4, R6 ;  /* 0x0000000403067825 */ /* 0x004fca00078e0206 */
[----:B------:R-:W2:Y:S04]  /*08e0*/  LDG.E R2, desc[UR4][R6.64] ;  /* 0x0000000406027981 */ /* 0x000ea8000c1e1900 */
[----:B------:R-:W2:Y:S01]  /*08f0*/  LDG.E R24, desc[UR4][R6.64+0x8] ;  /* 0x0000080406187981 */ /* 0x000ea2000c1e1900 */
[----:B-1----:R-:W-:-:S04]  /*0900*/  IMAD.WIDE R28, R29, 0x4, R8 ;  /* 0x000000041d1c7825 */ /* 0x002fc800078e0208 */
[--C-:B---3--:R-:W-:Y:S01]  /*0910*/  IMAD.WIDE R26, R27, 0x4, R8.reuse ;  /* 0x000000041b1a7825 */ /* 0x108fe200078e0208 */
[----:B------:R-:W2:Y:S03]  /*0920*/  LDG.E R5, desc[UR4][R28.64] ;  /* 0x000000041c057981 */ /* 0x000ea6000c1e1900 */
[--C-:B----4-:R-:W-:Y:S01]  /*0930*/  IMAD.WIDE R18, R23, 0x4, R8.reuse ;  /* 0x0000000417127825 */ /* 0x110fe200078e0208 */
[----:B------:R-:W3:Y:S04]  /*0940*/  LDG.E R20, desc[UR4][R26.64] ;  /* 0x000000041a147981 */ /* 0x000ee8000c1e1900 */
[----:B------:R-:W3:Y:S01]  /*0950*/  LDG.E R23, desc[UR4][R6.64+0x4] ;  /* 0x0000040406177981 */ /* 0x000ee2000c1e1900 */
[----:B-----5:R-:W-:-:S03]  /*0960*/  IMAD.WIDE R10, R11, 0x4, R8 ;  /* 0x000000040b0a7825 */ /* 0x020fc600078e0208 */
[----:B------:R-:W4:Y:S01]  /*0970*/  LDG.E R19, desc[UR4][R18.64] ;  /* 0x0000000412137981 */ /* 0x000f22000c1e1900 */
[----:B------:R-:W-:-:S03]  /*0980*/  IMAD.WIDE R12, R13, 0x4, R8 ;  /* 0x000000040d0c7825 */ /* 0x000fc600078e0208 */
[----:B------:R-:W5:Y:S01]  /*0990*/  LDG.E R11, desc[UR4][R10.64] ;  /* 0x000000040a0b7981 */ /* 0x000f62000c1e1900 */
[----:B------:R-:W-:-:S03]  /*09a0*/  IMAD.WIDE R14, R15, 0x4, R8 ;  /* 0x000000040f0e7825 */ /* 0x000fc600078e0208 */
[----:B------:R-:W5:Y:S01]  /*09b0*/  LDG.E R28, desc[UR4][R6.64+0xc] ;  /* 0x00000c04061c7981 */ /* 0x000f62000c1e1900 */
[----:B------:R-:W-:-:S03]  /*09c0*/  IMAD.WIDE R16, R17, 0x4, R8 ;  /* 0x0000000411107825 */ /* 0x000fc600078e0208 */
[----:B------:R-:W5:Y:S04]  /*09d0*/  LDG.E R12, desc[UR4][R12.64] ;  /* 0x000000040c0c7981 */ /* 0x000f68000c1e1900 */
[----:B------:R-:W5:Y:S01]  /*09e0*/  LDG.E R29, desc[UR4][R6.64+0x10] ;  /* 0x00001004061d7981 */ /* 0x000f62000c1e1900 */
[----:B------:R-:W-:-:S03]  /*09f0*/  IMAD.WIDE R8, R21, 0x4, R8 ;  /* 0x0000000415087825 */ /* 0x000fc600078e0208 */
[----:B------:R-:W5:Y:S04]  /*0a00*/  LDG.E R15, desc[UR4][R14.64] ;  /* 0x000000040e0f7981 */ /* 0x000f68000c1e1900 */
[----:B------:R-:W5:Y:S04]  /*0a10*/  LDG.E R26, desc[UR4][R6.64+0x14] ;  /* 0x00001404061a7981 */ /* 0x000f68000c1e1900 */
[----:B------:R-:W5:Y:S04]  /*0a20*/  LDG.E R16, desc[UR4][R16.64] ;  /* 0x0000000410107981 */ /* 0x000f68000c1e1900 */
[----:B------:R-:W5:Y:S04]  /*0a30*/  LDG.E R21, desc[UR4][R6.64+0x18] ;  /* 0x0000180406157981 */ /* 0x000f68000c1e1900 */
[----:B------:R-:W5:Y:S04]  /*0a40*/  LDG.E R10, desc[UR4][R6.64+0x1c] ;  /* 0x00001c04060a7981 */ /* 0x000f68000c1e1900 */
[----:B------:R-:W5:Y:S01]  /*0a50*/  LDG.E R8, desc[UR4][R8.64] ;  /* 0x0000000408087981 */ /* 0x000f62000c1e1900 */
[----:B------:R-:W-:Y:S01]  /*0a60*/  IADD3 R3, PT, PT, R3, 0x8, RZ ;  /* 0x0000000803037810 */ /* 0x000fe20007ffe0ff */
[----:B--2---:R-:W-:-:S04]  /*0a70*/  IMAD R2, R2, R5, R22 ;  /* 0x0000000502027224 */ /* 0x004fc800078e0216 */
[----:B---3--:R-:W-:-:S04]  /*0a80*/  IMAD R2, R23, R20, R2 ;  /* 0x0000001417027224 */ /* 0x008fc800078e0202 */
[----:B----4-:R-:W-:-:S04]  /*0a90*/  IMAD R2, R24, R19, R2 ;  /* 0x0000001318027224 */ /* 0x010fc800078e0202 */
[----:B-----5:R-:W-:-:S04]  /*0aa0*/  IMAD R2, R28, R11, R2 ;  /* 0x0000000b1c027224 */ /* 0x020fc800078e0202 */
[----:B------:R-:W-:-:S04]  /*0ab0*/  IMAD R2, R29, R12, R2 ;  /* 0x0000000c1d027224 */ /* 0x000fc800078e0202 */
[----:B------:R-:W-:-:S04]  /*0ac0*/  IMAD R2, R26, R15, R2 ;  /* 0x0000000f1a027224 */ /* 0x000fc800078e0202 */
[----:B------:R-:W-:-:S04]  /*0ad0*/  IMAD R21, R21, R16, R2 ;  /* 0x0000001015157224 */ /* 0x000fc800078e0202 */
[----:B------:R-:W-:-:S07]  /*0ae0*/  IMAD R22, R10, R8, R21 ;  /* 0x000000080a167224 */ /* 0x000fce00078e0215 */
.L_x_6:
[----:B------:R-:W-:Y:S05]  /*0af0*/  BSYNC.RECONVERGENT B1 ;  /* 0x0000000000017941 */ /* 0x000fea0003800200 */
.L_x_5:
[----:B------:R-:W-:Y:S05]  /*0b00*/  @!P1 BRA `(.L_x_1) ;  /* 0x0000000000c09947 */ /* 0x000fea0003800000 */
[----:B------:R-:W-:Y:S01]  /*0b10*/  ISETP.GE.U32.AND P0, PT, R25, 0x4, PT ;  /* 0x000000041900780c */ /* 0x000fe20003f06070 */
[----:B------:R-:W-:Y:S01]  /*0b20*/  BSSY.RECONVERGENT B1, `(.L_x_7) ;  /* 0x000001e000017945 */ /* 0x000fe20003800200 */
[----:B------:R-:W-:-:S04]  /*0b30*/  LOP3.LUT R4, R4, 0x3, RZ, 0xc0, !PT ;  /* 0x0000000304047812 */ /* 0x000fc800078ec0ff */
[----:B------:R-:W-:-:S07]  /*0b40*/  ISETP.NE.AND P1, PT, R4, RZ, PT ;  /* 0x000000ff0400720c */ /* 0x000fce0003f25270 */
[----:B------:R-:W-:Y:S06]  /*0b50*/  @!P0 BRA `(.L_x_8) ;  /* 0x0000000000688947 */ /* 0x000fec0003800000 */
[----:B------:R-:W0:Y:S08]  /*0b60*/  LDC.64 R6, c[0x0][0x390] ;  /* 0x0000e400ff067b82 */ /* 0x000e300000000a00 */
[----:B------:R-:W1:Y:S01]  /*0b70*/  LDC.64 R8, c[0x0][0x388] ;  /* 0x0000e200ff087b82 */ /* 0x000e620000000a00 */
[----:B0-----:R-:W-:-:S07]  /*0b80*/  IMAD.WIDE R10, R3, 0x4, R6 ;  /* 0x00000004030a7825 */ /* 0x001fce00078e0206 */
[----:B------:R-:W0:Y:S01]  /*0b90*/  LDC.64 R6, c[0x0][0x3a0] ;  /* 0x0000e800ff067b82 */ /* 0x000e220000000a00 */
[----:B------:R-:W0:Y:S04]  /*0ba0*/  LDG.E R13, desc[UR4][R10.64] ;  /* 0x000000040a0d7981 */ /* 0x000e28000c1e1900 */
[----:B------:R-:W2:Y:S04]  /*0bb0*/  LDG.E R15, desc[UR4][R10.64+0x4] ;  /* 0x000004040a0f7981 */ /* 0x000ea8000c1e1900 */
[----:B------:R-:W3:Y:S04]  /*0bc0*/  LDG.E R17, desc[UR4][R10.64+0x8] ;  /* 0x000008040a117981 */ /* 0x000ee8000c1e1900 */
[----:B------:R-:W4:Y:S01]  /*0bd0*/  LDG.E R19, desc[UR4][R10.64+0xc] ;  /* 0x00000c040a137981 */ /* 0x000f22000c1e1900 */
[----:B-1----:R-:W-:-:S05]  /*0be0*/  IMAD.WIDE R8, R3, 0x4, R8 ;  /* 0x0000000403087825 */ /* 0x002fca00078e0208 */
[----:B------:R-:W5:Y:S04]  /*0bf0*/  LDG.E R5, desc[UR4][R8.64] ;  /* 0x0000000408057981 */ /* 0x000f68000c1e1900 */
[----:B------:R-:W5:Y:S04]  /*0c00*/  LDG.E R2, desc[UR4][R8.64+0x4] ;  /* 0x0000040408027981 */ /* 0x000f68000c1e1900 */
[----:B------:R-:W5:Y:S01]  /*0c10*/  LDG.E R11, desc[UR4][R8.64+0x8] ;  /* 0x00000804080b7981 */ /* 0x000f62000c1e1900 */
[----:B0-----:R-:W-:-:S04]  /*0c20*/  IMAD.WIDE R12, R13, 0x4, R6 ;  /* 0x000000040d0c7825 */ /* 0x001fc800078e0206 */
[--C-:B--2---:R-:W-:Y:S02]  /*0c30*/  IMAD.WIDE R14, R15, 0x4, R6.reuse ;  /* 0x000000040f0e7825 */ /* 0x104fe400078e0206 */
[----:B------:R-:W5:Y:S02]  /*0c40*/  LDG.E R12, desc[UR4][R12.64] ;  /* 0x000000040c0c7981 */ /* 0x000f64000c1e1900 */
[--C-:B---3--:R-:W-:Y:S02]  /*0c50*/  IMAD.WIDE R16, R17, 0x4, R6.reuse ;  /* 0x0000000411107825 */ /* 0x108fe400078e0206 */
[----:B------:R-:W2:Y:S02]  /*0c60*/  LDG.E R14, desc[UR4][R14.64] ;  /* 0x000000040e0e7981 */ /* 0x000ea4000c1e1900 */
[----:B----4-:R-:W-:Y:S02]  /*0c70*/  IMAD.WIDE R6, R19, 0x4, R6 ;  /* 0x0000000413067825 */ /* 0x010fe400078e0206 */
[----:B------:R-:W3:Y:S04]  /*0c80*/  LDG.E R16, desc[UR4][R16.64] ;  /* 0x0000000410107981 */ /* 0x000ee8000c1e1900 */
[----:B------:R-:W4:Y:S04]  /*0c90*/  LDG.E R19, desc[UR4][R8.64+0xc] ;  /* 0x00000c0408137981 */ /* 0x000f28000c1e1900 */
[----:B------:R-:W4:Y:S01]  /*0ca0*/  LDG.E R6, desc[UR4][R6.64] ;  /* 0x0000000406067981 */ /* 0x000f22000c1e1900 */
[----:B------:R-:W-:Y:S01]  /*0cb0*/  IADD3 R3, PT, PT, R3, 0x4, RZ ;  /* 0x0000000403037810 */ /* 0x000fe20007ffe0ff */
[----:B-----5:R-:W-:-:S04]  /*0cc0*/  IMAD R5, R5, R12, R22 ;  /* 0x0000000c05057224 */ /* 0x020fc800078e0216 */
[----:B--2---:R-:W-:-:S04]  /*0cd0*/  IMAD R2, R2, R14, R5 ;  /* 0x0000000e02027224 */ /* 0x004fc800078e0205 */
[----:B---3--:R-:W-:-:S04]  /*0ce0*/  IMAD R2, R11, R16, R2 ;  /* 0x000000100b027224 */ /* 0x008fc800078e0202 */
[----:B----4-:R-:W-:-:S07]  /*0cf0*/  IMAD R22, R19, R6, R2 ;  /* 0x0000000613167224 */ /* 0x010fce00078e0202 */
.L_x_8:
[----:B------:R-:W-:Y:S05]  /*0d00*/  BSYNC.RECONVERGENT B1 ;  /* 0x0000000000017941 */ /* 0x000fea0003800200 */
.L_x_7:
[----:B------:R-:W-:Y:S05]  /*0d10*/  @!P1 BRA `(.L_x_1) ;  /* 0x00000000003c9947 */ /* 0x000fea0003800000 */
[----:B------:R-:W0:Y:S01]  /*0d20*/  LDC.64 R14, c[0x0][0x3a0] ;  /* 0x0000e800ff0e7b82 */ /* 0x000e220000000a00 */
[----:B------:R-:W-:-:S07]  /*0d30*/  IADD3 R2, PT, PT, -R4, RZ, RZ ;  /* 0x000000ff04027210 */ /* 0x000fce0007ffe1ff */
[----:B------:R-:W1:Y:S08]  /*0d40*/  LDC.64 R10, c[0x0][0x390] ;  /* 0x0000e400ff0a7b82 */ /* 0x000e700000000a00 */
[----:B------:R-:W2:Y:S02]  /*0d50*/  LDC.64 R12, c[0x0][0x388] ;  /* 0x0000e200ff0c7b82 */ /* 0x000ea40000000a00 */
.L_x_9:
[----:B-1----:R-:W-:-:S06]  /*0d60*/  IMAD.WIDE R4, R3, 0x4, R10 ;  /* 0x0000000403047825 */ /* 0x002fcc00078e020a */
[----:B------:R-:W0:Y:S01]  /*0d70*/  LDG.E R5, desc[UR4][R4.64] ;  /* 0x0000000404057981 */ /* 0x000e22000c1e1900 */
[----:B--2---:R-:W-:-:S06]  /*0d80*/  IMAD.WIDE R6, R3, 0x4, R12 ;  /* 0x0000000403067825 */ /* 0x004fcc00078e020c */
[----:B------:R-:W2:Y:S01]  /*0d90*/  LDG.E R7, desc[UR4][R6.64] ;  /* 0x0000000406077981 */ /* 0x000ea2000c1e1900 */
[----:B------:R-:W-:Y:S01]  /*0da0*/  IADD3 R2, PT, PT, R2, 0x1, RZ ;  /* 0x0000000102027810 */ /* 0x000fe20007ffe0ff */
[----:B0-----:R-:W-:-:S06]  /*0db0*/  IMAD.WIDE R8, R5, 0x4, R14 ;  /* 0x0000000405087825 */ /* 0x001fcc00078e020e */
[----:B------:R-:W2:Y:S01]  /*0dc0*/  LDG.E R8, desc[UR4][R8.64] ;  /* 0x0000000408087981 */ /* 0x000ea2000c1e1900 */
[----:B------:R-:W-:Y:S02]  /*0dd0*/  ISETP.NE.AND P0, PT, R2, RZ, PT ;  /* 0x000000ff0200720c */ /* 0x000fe40003f05270 */
[----:B------:R-:W-:Y:S01]  /*0de0*/  IADD3 R3, PT, PT, R3, 0x1, RZ ;  /* 0x0000000103037810 */ /* 0x000fe20007ffe0ff */
[----:B--2---:R-:W-:-:S10]  /*0df0*/  IMAD R22, R7, R8, R22 ;  /* 0x0000000807167224 */ /* 0x004fd400078e0216 */
[----:B------:R-:W-:Y:S05]  /*0e00*/  @P0 BRA `(.L_x_9) ;  /* 0xfffffffc00d40947 */ /* 0x000fea000383ffff */
.L_x_1:
[----:B------:R-:W-:Y:S05]  /*0e10*/  BSYNC.RECONVERGENT B0 ;  /* 0x0000000000007941 */ /* 0x000fea0003800200 */
.L_x_0:
[----:B------:R-:W0:Y:S02]  /*0e20*/  LDC.64 R2, c[0x0][0x3a8] ;  /* 0x0000ea00ff027b82 */ /* 0x000e240000000a00 */
[----:B0-----:R-:W-:-:S05]  /*0e30*/  IMAD.WIDE R2, R0, 0x4, R2 ;  /* 0x0000000400027825 */ /* 0x001fca00078e0202 */
[----:B------:R-:W-:Y:S01]  /*0e40*/  STG.E desc[UR4][R2.64], R22 ;  /* 0x0000001602007986 */ /* 0x000fe2000c101904 */
[----:B------:R-:W-:Y:S05]  /*0e50*/  EXIT ;  /* 0x000000000000794d */ /* 0x000fea0003800000 */
.L_x_10:
[----:B------:R-:W-:-:S00]  /*0e60*/  BRA `(.L_x_10) ;  /* 0xfffffffc00fc7947 */ /* 0x000fc0000383ffff */
[----:B------:R-:W-:-:S00]  /*0e70*/  NOP ;  /* 0x0000000000007918 */ /* 0x000fc00000000000 */
        /* <DEDUP_REMOVED lines=8> */
.L_x_11:


//--------------------- .nv.shared.reserved.0     --------------------------
	.section	.nv.shared.reserved.0,"aw",@nobits
	.weak		__nv_reservedSMEM_offset_0_alias
	.size		__nv_reservedSMEM_offset_0_alias, 0, 64
	.other		__nv_reservedSMEM_offset_0_alias,@"STO_CUDA_RESERVED_SHARED STV_DEFAULT"
__nv_reservedSMEM_offset_0_alias:
	.zero		0
	.zero		64


//--------------------- .nv.constant0._Z12parallelSpVMiPiS_S_S_S_ --------------------------
	.section	.nv.constant0._Z12parallelSpVMiPiS_S_S_S_,"a",@progbits
	.sectionflags	@""
	.align	4
.nv.constant0._Z12parallelSpVMiPiS_S_S_S_:
	.zero		944


//--------------------- SYMBOLS --------------------------

	.type		.nv.reservedSmem.offset0,@object
	.size		.nv.reservedSmem.offset0,0x4
